//
// Generated by NVIDIA NVVM Compiler
//
// Compiler Build ID: CL-36424714
// Cuda compilation tools, release 13.0, V13.0.88
// Based on NVVM 20.0.0
//

.version 9.0
.target sm_100
.address_size 64

	// .globl	_Z3maxPii

.visible .entry _Z3maxPii(
	.param .u64 .ptr .align 1 _Z3maxPii_param_0,
	.param .u32 _Z3maxPii_param_1
)
{
	.reg .pred 	%p<6>;
	.reg .b32 	%r<16>;
	.reg .b32 	%f<2>;
	.reg .b64 	%rd<7>;
	.reg .b64 	%fd<4>;

	ld.param.u64 	%rd3, [_Z3maxPii_param_0];
	ld.param.u32 	%r11, [_Z3maxPii_param_1];
	cvta.to.global.u64 	%rd1, %rd3;
	mov.u32 	%r1, %tid.x;
	mov.u32 	%r14, %ntid.x;
	shl.b32 	%r3, %r1, 1;
	mov.b32 	%r15, 1;
$L__BB0_1:
	setp.ge.u32 	%p1, %r1, %r14;
	@%p1 bra 	$L__BB0_5;
	mul.lo.s32 	%r6, %r3, %r15;
	add.s32 	%r7, %r6, %r15;
	setp.ge.s32 	%p2, %r7, %r11;
	@%p2 bra 	$L__BB0_5;
	mul.wide.u32 	%rd4, %r7, 4;
	add.s64 	%rd5, %rd1, %rd4;
	ld.global.u32 	%r8, [%rd5];
	mul.wide.u32 	%rd6, %r6, 4;
	add.s64 	%rd2, %rd1, %rd6;
	ld.global.u32 	%r13, [%rd2];
	setp.le.s32 	%p3, %r8, %r13;
	@%p3 bra 	$L__BB0_5;
	st.global.u32 	[%rd2], %r8;
$L__BB0_5:
	setp.eq.s32 	%p4, %r14, 1;
	@%p4 bra 	$L__BB0_7;
	shl.b32 	%r15, %r15, 1;
	cvt.rn.f32.u32 	%f1, %r14;
	cvt.f64.f32 	%fd1, %f1;
	mul.f64 	%fd2, %fd1, 0d3FE0000000000000;
	cvt.rpi.f64.f64 	%fd3, %fd2;
	cvt.rzi.s32.f64 	%r14, %fd3;
	bar.sync 	0;
	setp.gt.s32 	%p5, %r14, 0;
	@%p5 bra 	$L__BB0_1;
$L__BB0_7:
	ret;

}


// ===== COMPILED SASS (sm_100) =====

	.target	sm_100

	.elftype	@"ET_EXEC"


//--------------------- .note.nv.tkinfo           --------------------------
	.section	.note.nv.tkinfo,"",@"SHT_NOTE"
	.sectionflags	@"SHF_NOTE_NV_TKINFO"
	.tkinfo
        /*0018*/ 	.word	0x00000002
        /*0030*/ 	.string	""
        /*0030*/ 	.string	"ptxas"
        /*0030*/ 	.string	"Cuda compilation tools, release 13.0, V13.0.88"
        /*0030*/ 	.string	"Build cuda_13.0.r13.0/compiler.36424714_0"
        /*0030*/ 	.string	"-arch sm_100 -m 64 "



//--------------------- .note.nv.cuinfo           --------------------------
	.section	.note.nv.cuinfo,"",@"SHT_NOTE"
	.sectionflags	@"SHF_NOTE_NV_CUINFO"
        /*0018*/ 	.short	0x0002
        /*001a*/ 	.short	0x0064
        /*001c*/ 	.short	0x0082
	.zero		2


//--------------------- .nv.info                  --------------------------
	.section	.nv.info,"",@"SHT_CUDA_INFO"
	.align	4


	//----- nvinfo : EIATTR_REGCOUNT
	.align		4
        /*0000*/ 	.byte	0x04, 0x2f
        /*0002*/ 	.short	(.L_1 - .L_0)
	.align		4
.L_0:
        /*0004*/ 	.word	index@(_Z3maxPii)
        /*0008*/ 	.word	0x0000000d


	//----- nvinfo : EIATTR_FRAME_SIZE
	.align		4
.L_1:
        /*000c*/ 	.byte	0x04, 0x11
        /*000e*/ 	.short	(.L_3 - .L_2)
	.align		4
.L_2:
        /*0010*/ 	.word	index@(_Z3maxPii)
        /*0014*/ 	.word	0x00000000


	//----- nvinfo : EIATTR_MIN_STACK_SIZE
	.align		4
.L_3:
        /*0018*/ 	.byte	0x04, 0x12
        /*001a*/ 	.short	(.L_5 - .L_4)
	.align		4
.L_4:
        /*001c*/ 	.word	index@(_Z3maxPii)
        /*0020*/ 	.word	0x00000000
.L_5:


//--------------------- .nv.compat                --------------------------
	.section	.nv.compat,"",@"SHT_CUDA_COMPAT_INFO"
	.align	4
        /*0000*/ 	.byte	0x02, 0x09, 0x00, 0x00, 0x02, 0x02, 0x01, 0x00, 0x02, 0x05, 0x05, 0x00, 0x03, 0x07, 0x01, 0x01
        /*0010*/ 	.byte	0x02, 0x03, 0x00, 0x00, 0x02, 0x06, 0x01, 0x00, 0x04, 0x0b, 0x08, 0x00, 0x01, 0x00, 0x00, 0x00
        /*0020*/ 	.byte	0x00, 0x00, 0x00, 0x00


//--------------------- .nv.info._Z3maxPii        --------------------------
	.section	.nv.info._Z3maxPii,"",@"SHT_CUDA_INFO"
	.sectionflags	@""
	.align	4


	//----- nvinfo : EIATTR_CUDA_API_VERSION
	.align		4
        /*0000*/ 	.byte	0x04, 0x37
        /*0002*/ 	.short	(.L_7 - .L_6)
.L_6:
        /*0004*/ 	.word	0x00000082


	//----- nvinfo : EIATTR_KPARAM_INFO
	.align		4
.L_7:
        /*0008*/ 	.byte	0x04, 0x17
        /*000a*/ 	.short	(.L_9 - .L_8)
.L_8:
        /*000c*/ 	.word	0x00000000
        /*0010*/ 	.short	0x0001
        /*0012*/ 	.short	0x0008
        /*0014*/ 	.byte	0x00, 0xf0, 0x11, 0x00


	//----- nvinfo : EIATTR_KPARAM_INFO
	.align		4
.L_9:
        /*0018*/ 	.byte	0x04, 0x17
        /*001a*/ 	.short	(.L_11 - .L_10)
.L_10:
        /*001c*/ 	.word	0x00000000
        /*0020*/ 	.short	0x0000
        /*0022*/ 	.short	0x0000
        /*0024*/ 	.byte	0x00, 0xf5, 0x21, 0x00


	//----- nvinfo : EIATTR_SPARSE_MMA_MASK
	.align		4
.L_11:
        /*0028*/ 	.byte	0x03, 0x50
        /*002a*/ 	.short	0x0000


	//----- nvinfo : EIATTR_MAXREG_COUNT
	.align		4
        /*002c*/ 	.byte	0x03, 0x1b
        /*002e*/ 	.short	0x00ff


	//----- nvinfo : EIATTR_NUM_BARRIERS
	.align		4
        /*0030*/ 	.byte	0x02, 0x4c
        /*0032*/ 	.byte	0x01
	.zero		1


	//----- nvinfo : EIATTR_MERCURY_ISA_VERSION
	.align		4
        /*0034*/ 	.byte	0x03, 0x5f
        /*0036*/ 	.short	0x0101


	//----- nvinfo : EIATTR_VRC_CTA_INIT_COUNT
	.align		4
        /*0038*/ 	.byte	0x02, 0x4a
	.zero		1
	.zero		1


	//----- nvinfo : EIATTR_EXIT_INSTR_OFFSETS
	.align		4
        /*003c*/ 	.byte	0x04, 0x1c
        /*003e*/ 	.short	(.L_13 - .L_12)


	//   ....[0]....
.L_12:
        /*0040*/ 	.word	0x00000180


	//   ....[1]....
        /*0044*/ 	.word	0x00000210


	//----- nvinfo : EIATTR_CRS_STACK_SIZE
	.align		4
.L_13:
        /*0048*/ 	.byte	0x04, 0x1e
        /*004a*/ 	.short	(.L_15 - .L_14)
.L_14:
        /*004c*/ 	.word	0x00000000


	//----- nvinfo : EIATTR_CBANK_PARAM_SIZE
	.align		4
.L_15:
        /*0050*/ 	.byte	0x03, 0x19
        /*0052*/ 	.short	0x000c


	//----- nvinfo : EIATTR_PARAM_CBANK
	.align		4
        /*0054*/ 	.byte	0x04, 0x0a
        /*0056*/ 	.short	(.L_17 - .L_16)
	.align		4
.L_16:
        /*0058*/ 	.word	index@(.nv.constant0._Z3maxPii)
        /*005c*/ 	.short	0x0380
        /*005e*/ 	.short	0x000c


	//----- nvinfo : EIATTR_SW_WAR
	.align		4
.L_17:
        /*0060*/ 	.byte	0x04, 0x36
        /*0062*/ 	.short	(.L_19 - .L_18)
.L_18:
        /*0064*/ 	.word	0x00000008
.L_19:


//--------------------- .nv.callgraph             --------------------------
	.section	.nv.callgraph,"",@"SHT_CUDA_CALLGRAPH"
	.align	4
	.sectionentsize	8
	.align		4
        /*0000*/ 	.word	0x00000000
	.align		4
        /*0004*/ 	.word	0xffffffff
	.align		4
        /*0008*/ 	.word	0x00000000
	.align		4
        /*000c*/ 	.word	0xfffffffe
	.align		4
        /*0010*/ 	.word	0x00000000
	.align		4
        /*0014*/ 	.word	0xfffffffd
	.align		4
        /*0018*/ 	.word	0x00000000
	.align		4
        /*001c*/ 	.word	0xfffffffc


//--------------------- .text._Z3maxPii           --------------------------
	.section	.text._Z3maxPii,"ax",@progbits
	.align	128
        .global         _Z3maxPii
        .type           _Z3maxPii,@function
        .size           _Z3maxPii,(.L_x_4 - _Z3maxPii)
        .other          _Z3maxPii,@"STO_CUDA_ENTRY STV_DEFAULT"
_Z3maxPii:
.text._Z3maxPii:
[----:B------:R-:W-:Y:S01]  /*0000*/  LDC R1, c[0x0][0x37c] ;  /* 0x0000df00ff017b82 */ /* 0x000fe20000000800 */
[----:B------:R-:W0:Y:S07]  /*0010*/  S2R R9, SR_TID.X ;  /* 0x0000000000097919 */ /* 0x000e2e0000002100 */
[----:B------:R-:W1:Y:S01]  /*0020*/  LDC.64 R4, c[0x0][0x380] ;  /* 0x0000e000ff047b82 */ /* 0x000e620000000a00 */
[----:B------:R-:W2:Y:S01]  /*0030*/  LDCU UR4, c[0x0][0x360] ;  /* 0x00006c00ff0477ac */ /* 0x000ea20008000800 */
[----:B------:R-:W3:Y:S01]  /*0040*/  LDCU.64 UR6, c[0x0][0x358] ;  /* 0x00006b00ff0677ac */ /* 0x000ee20008000a00 */
[----:B------:R-:W4:Y:S01]  /*0050*/  LDCU UR5, c[0x0][0x388] ;  /* 0x00007100ff0577ac */ /* 0x000f220008000800 */
[----:B--2---:R-:W-:Y:S01]  /*0060*/  IMAD.U32 R0, RZ, RZ, UR4 ;  /* 0x00000004ff007e24 */ /* 0x004fe2000f8e00ff */
[----:B------:R-:W-:Y:S01]  /*0070*/  UMOV UR4, 0x1 ;  /* 0x0000000100047882 */ /* 0x000fe20000000000 */
[----:B0--34-:R-:W-:-:S07]  /*0080*/  IMAD.SHL.U32 R10, R9, 0x2, RZ ;  /* 0x00000002090a7824 */ /* 0x019fce00078e00ff */
.L_x_2:
[----:B------:R-:W-:Y:S01]  /*0090*/  ISETP.GE.U32.AND P1, PT, R9, R0, PT ;  /* 0x000000000900720c */ /* 0x000fe20003f26070 */
[----:B------:R-:W-:Y:S01]  /*00a0*/  BSSY.RECONVERGENT B0, `(.L_x_0) ;  /* 0x000000d000007945 */ /* 0x000fe20003800200 */
[----:B------:R-:W-:-:S11]  /*00b0*/  ISETP.NE.AND P0, PT, R0, 0x1, PT ;  /* 0x000000010000780c */ /* 0x000fd60003f05270 */
[----:B------:R-:W-:Y:S05]  /*00c0*/  @P1 BRA `(.L_x_1) ;  /* 0x0000000000281947 */ /* 0x000fea0003800000 */
[----:B------:R-:W-:-:S04]  /*00d0*/  IMAD R7, R10, UR4, RZ ;  /* 0x000000040a077c24 */ /* 0x000fc8000f8e02ff */
[----:B------:R-:W-:-:S05]  /*00e0*/  VIADD R3, R7, UR4 ;  /* 0x0000000407037c36 */ /* 0x000fca0008000000 */
[----:B------:R-:W-:-:S13]  /*00f0*/  ISETP.GE.AND P1, PT, R3, UR5, PT ;  /* 0x0000000503007c0c */ /* 0x000fda000bf26270 */
[----:B------:R-:W-:Y:S05]  /*0100*/  @P1 BRA `(.L_x_1) ;  /* 0x0000000000181947 */ /* 0x000fea0003800000 */
[----:B-1----:R-:W-:-:S04]  /*0110*/  IMAD.WIDE.U32 R2, R3, 0x4, R4 ;  /* 0x0000000403027825 */ /* 0x002fc800078e0004 */
[----:B------:R-:W-:Y:S02]  /*0120*/  IMAD.WIDE.U32 R6, R7, 0x4, R4 ;  /* 0x0000000407067825 */ /* 0x000fe400078e0004 */
[----:B------:R-:W2:Y:S04]  /*0130*/  LDG.E R3, desc[UR6][R2.64] ;  /* 0x0000000602037981 */ /* 0x000ea8000c1e1900 */
[----:B------:R-:W2:Y:S02]  /*0140*/  LDG.E R8, desc[UR6][R6.64] ;  /* 0x0000000606087981 */ /* 0x000ea4000c1e1900 */
[----:B--2---:R-:W-:-:S13]  /*0150*/  ISETP.GT.AND P1, PT, R3, R8, PT ;  /* 0x000000080300720c */ /* 0x004fda0003f24270 */
[----:B------:R0:W-:Y:S02]  /*0160*/  @P1 STG.E desc[UR6][R6.64], R3 ;  /* 0x0000000306001986 */ /* 0x0001e4000c101906 */
.L_x_1:
[----:B------:R-:W-:Y:S05]  /*0170*/  BSYNC.RECONVERGENT B0 ;  /* 0x0000000000007941 */ /* 0x000fea0003800200 */
.L_x_0:
[----:B------:R-:W-:Y:S05]  /*0180*/  @!P0 EXIT ;  /* 0x000000000000894d */ /* 0x000fea0003800000 */
[----:B0-----:R-:W-:Y:S01]  /*0190*/  I2FP.F32.U32 R6, R0 ;  /* 0x0000000000067245 */ /* 0x001fe20000201000 */
[----:B------:R-:W-:Y:S01]  /*01a0*/  BAR.SYNC.DEFER_BLOCKING 0x0 ;  /* 0x0000000000007b1d */ /* 0x000fe20000010000 */
[----:B------:R-:W-:-:S05]  /*01b0*/  USHF.L.U32 UR4, UR4, 0x1, URZ ;  /* 0x0000000104047899 */ /* 0x000fca00080006ff */
[----:B------:R-:W0:Y:S02]  /*01c0*/  F2F.F64.F32 R2, R6 ;  /* 0x0000000600027310 */ /* 0x000e240000201800 */
[----:B0-----:R-:W-:-:S06]  /*01d0*/  DMUL R2, R2, 0.5 ;  /* 0x3fe0000002027828 */ /* 0x001fcc0000000000 */
[----:B------:R-:W0:Y:S02]  /*01e0*/  F2I.F64.CEIL R0, R2 ;  /* 0x0000000200007311 */ /* 0x000e240000309100 */
[----:B0-----:R-:W-:-:S13]  /*01f0*/  ISETP.GT.AND P0, PT, R0, RZ, PT ;  /* 0x000000ff0000720c */ /* 0x001fda0003f04270 */
[----:B------:R-:W-:Y:S05]  /*0200*/  @P0 BRA `(.L_x_2) ;  /* 0xfffffffc00a00947 */ /* 0x000fea000383ffff */
[----:B------:R-:W-:Y:S05]  /*0210*/  EXIT ;  /* 0x000000000000794d */ /* 0x000fea0003800000 */
.L_x_3:
[----:B------:R-:W-:-:S00]  /*0220*/  BRA `(.L_x_3) ;  /* 0xfffffffc00fc7947 */ /* 0x000fc0000383ffff */
[----:B------:R-:W-:-:S00]  /*0230*/  NOP ;  /* 0x0000000000007918 */ /* 0x000fc00000000000 */
        /* <DEDUP_REMOVED lines=12> */
.L_x_4:


//--------------------- .nv.shared.reserved.0     --------------------------
	.section	.nv.shared.reserved.0,"aw",@nobits
	.weak		__nv_reservedSMEM_offset_0_alias
	.size		__nv_reservedSMEM_offset_0_alias, 0, 64
	.other		__nv_reservedSMEM_offset_0_alias,@"STO_CUDA_RESERVED_SHARED STV_DEFAULT"
__nv_reservedSMEM_offset_0_alias:
	.zero		0
	.zero		64


//--------------------- .nv.constant0._Z3maxPii   --------------------------
	.section	.nv.constant0._Z3maxPii,"a",@progbits
	.sectionflags	@""
	.align	4
.nv.constant0._Z3maxPii:
	.zero		908


//--------------------- SYMBOLS --------------------------

	.type		.nv.reservedSmem.offset0,@object
	.size		.nv.reservedSmem.offset0,0x4
